	.headerflags	@"EF_CUDA_TEXMODE_UNIFIED EF_CUDA_64BIT_ADDRESS EF_CUDA_ACCELERATORS EF_CUDA_SM90 EF_CUDA_VIRTUAL_SM(EF_CUDA_SM90)"
	.elftype	@"ET_EXEC"


//--------------------- .nv.info                  --------------------------
	.section	.nv.info,"",@"SHT_CUDA_INFO"
	.align	4


	//----- nvinfo : EIATTR_REGCOUNT
	.align		4
        /*0000*/ 	.byte	0x04, 0x2f
        /*0002*/ 	.short	(.L_3 - .L_2)
	.align		4
.L_2:
        /*0004*/ 	.word	index@(triton_poi_fused__native_batch_norm_legit_no_training_convolution_relu_0)
        /*0008*/ 	.word	0x00000017


	//----- nvinfo : EIATTR_MIN_STACK_SIZE
	.align		4
.L_3:
        /*000c*/ 	.byte	0x04, 0x12
        /*000e*/ 	.short	(.L_5 - .L_4)
	.align		4
.L_4:
        /*0010*/ 	.word	index@(triton_poi_fused__native_batch_norm_legit_no_training_convolution_relu_0)
        /*0014*/ 	.word	0x00000000


	//----- nvinfo : EIATTR_FRAME_SIZE
	.align		4
.L_5:
        /*0018*/ 	.byte	0x04, 0x11
        /*001a*/ 	.short	(.L_7 - .L_6)
	.align		4
.L_6:
        /*001c*/ 	.word	index@(triton_poi_fused__native_batch_norm_legit_no_training_convolution_relu_0)
        /*0020*/ 	.word	0x00000000


	//----- nvinfo : EIATTR_MIN_STACK_SIZE
	.align		4
.L_7:
        /*0024*/ 	.byte	0x04, 0x12
        /*0026*/ 	.short	(.L_9 - .L_8)
	.align		4
.L_8:
        /*0028*/ 	.word	index@(triton_poi_fused__native_batch_norm_legit_no_training_convolution_relu_0)
        /*002c*/ 	.word	0x00000000
.L_9:


//--------------------- .nv.info.triton_poi_fused__native_batch_norm_legit_no_training_convolution_relu_0 --------------------------
	.section	.nv.info.triton_poi_fused__native_batch_norm_legit_no_training_convolution_relu_0,"",@"SHT_CUDA_INFO"
	.sectionflags	@""
	.align	4


	//----- nvinfo : EIATTR_CUDA_API_VERSION
	.align		4
        /*0000*/ 	.byte	0x04, 0x37
        /*0002*/ 	.short	(.L_11 - .L_10)
.L_10:
        /*0004*/ 	.word	0x0000007c


	//----- nvinfo : EIATTR_KPARAM_INFO
	.align		4
.L_11:
        /*0008*/ 	.byte	0x04, 0x17
        /*000a*/ 	.short	(.L_13 - .L_12)
.L_12:
        /*000c*/ 	.word	0x00000000
        /*0010*/ 	.short	0x0007
        /*0012*/ 	.short	0x0038
        /*0014*/ 	.byte	0x00, 0xf0, 0x11, 0x00


	//----- nvinfo : EIATTR_KPARAM_INFO
	.align		4
.L_13:
        /*0018*/ 	.byte	0x04, 0x17
        /*001a*/ 	.short	(.L_15 - .L_14)
.L_14:
        /*001c*/ 	.word	0x00000000
        /*0020*/ 	.short	0x0006
        /*0022*/ 	.short	0x0030
        /*0024*/ 	.byte	0x00, 0xf4, 0x21, 0x00


	//----- nvinfo : EIATTR_KPARAM_INFO
	.align		4
.L_15:
        /*0028*/ 	.byte	0x04, 0x17
        /*002a*/ 	.short	(.L_17 - .L_16)
.L_16:
        /*002c*/ 	.word	0x00000000
        /*0030*/ 	.short	0x0005
        /*0032*/ 	.short	0x0028
        /*0034*/ 	.byte	0x00, 0xf4, 0x21, 0x00


	//----- nvinfo : EIATTR_KPARAM_INFO
	.align		4
.L_17:
        /*0038*/ 	.byte	0x04, 0x17
        /*003a*/ 	.short	(.L_19 - .L_18)
.L_18:
        /*003c*/ 	.word	0x00000000
        /*0040*/ 	.short	0x0004
        /*0042*/ 	.short	0x0020
        /*0044*/ 	.byte	0x00, 0xf4, 0x21, 0x00


	//----- nvinfo : EIATTR_KPARAM_INFO
	.align		4
.L_19:
        /*0048*/ 	.byte	0x04, 0x17
        /*004a*/ 	.short	(.L_21 - .L_20)
.L_20:
        /*004c*/ 	.word	0x00000000
        /*0050*/ 	.short	0x0003
        /*0052*/ 	.short	0x0018
        /*0054*/ 	.byte	0x00, 0xf4, 0x21, 0x00


	//----- nvinfo : EIATTR_KPARAM_INFO
	.align		4
.L_21:
        /*0058*/ 	.byte	0x04, 0x17
        /*005a*/ 	.short	(.L_23 - .L_22)
.L_22:
        /*005c*/ 	.word	0x00000000
        /*0060*/ 	.short	0x0002
        /*0062*/ 	.short	0x0010
        /*0064*/ 	.byte	0x00, 0xf4, 0x21, 0x00


	//----- nvinfo : EIATTR_KPARAM_INFO
	.align		4
.L_23:
        /*0068*/ 	.byte	0x04, 0x17
        /*006a*/ 	.short	(.L_25 - .L_24)
.L_24:
        /*006c*/ 	.word	0x00000000
        /*0070*/ 	.short	0x0001
        /*0072*/ 	.short	0x0008
        /*0074*/ 	.byte	0x00, 0xf4, 0x21, 0x00


	//----- nvinfo : EIATTR_KPARAM_INFO
	.align		4
.L_25:
        /*0078*/ 	.byte	0x04, 0x17
        /*007a*/ 	.short	(.L_27 - .L_26)
.L_26:
        /*007c*/ 	.word	0x00000000
        /*0080*/ 	.short	0x0000
        /*0082*/ 	.short	0x0000
        /*0084*/ 	.byte	0x00, 0xf4, 0x21, 0x00


	//----- nvinfo : EIATTR_SPARSE_MMA_MASK
	.align		4
.L_27:
        /*0088*/ 	.byte	0x03, 0x50
        /*008a*/ 	.short	0x0000


	//----- nvinfo : EIATTR_MAXREG_COUNT
	.align		4
        /*008c*/ 	.byte	0x03, 0x1b
        /*008e*/ 	.short	0x00ff


	//----- nvinfo : EIATTR_EXIT_INSTR_OFFSETS
	.align		4
        /*0090*/ 	.byte	0x04, 0x1c
        /*0092*/ 	.short	(.L_29 - .L_28)


	//   ....[0]....
.L_28:
        /*0094*/ 	.word	0x00000370


	//   ....[1]....
        /*0098*/ 	.word	0x00000390


	//----- nvinfo : EIATTR_REQNTID
	.align		4
.L_29:
        /*009c*/ 	.byte	0x04, 0x10
        /*009e*/ 	.short	(.L_31 - .L_30)
.L_30:
        /*00a0*/ 	.word	0x00000080
        /*00a4*/ 	.word	0x00000001
        /*00a8*/ 	.word	0x00000001


	//----- nvinfo : EIATTR_CBANK_PARAM_SIZE
	.align		4
.L_31:
        /*00ac*/ 	.byte	0x03, 0x19
        /*00ae*/ 	.short	0x003c


	//----- nvinfo : EIATTR_PARAM_CBANK
	.align		4
        /*00b0*/ 	.byte	0x04, 0x0a
        /*00b2*/ 	.short	(.L_33 - .L_32)
	.align		4
.L_32:
        /*00b4*/ 	.word	index@(.nv.constant0.triton_poi_fused__native_batch_norm_legit_no_training_convolution_relu_0)
        /*00b8*/ 	.short	0x0210
        /*00ba*/ 	.short	0x003c


	//----- nvinfo : EIATTR_SW_WAR
	.align		4
.L_33:
        /*00bc*/ 	.byte	0x04, 0x36
        /*00be*/ 	.short	(.L_35 - .L_34)
.L_34:
        /*00c0*/ 	.word	0x00000008
.L_35:


//--------------------- .nv.callgraph             --------------------------
	.section	.nv.callgraph,"",@"SHT_CUDA_CALLGRAPH"
	.align	4
	.sectionentsize	8
	.align		4
        /*0000*/ 	.word	0x00000000
	.align		4
        /*0004*/ 	.word	0xffffffff
	.align		4
        /*0008*/ 	.word	0x00000000
	.align		4
        /*000c*/ 	.word	0xfffffffe
	.align		4
        /*0010*/ 	.word	0x00000000
	.align		4
        /*0014*/ 	.word	0xfffffffd
	.align		4
        /*0018*/ 	.word	0x00000000
	.align		4
        /*001c*/ 	.word	0xfffffffc


//--------------------- .nv.constant4             --------------------------
	.section	.nv.constant4,"a",@progbits
	.align	8
	.align		8
.nv.constant4:
        /*0000*/ 	.dword	_$_str
	.align		8
        /*0008*/ 	.dword	_$_str_$_2


//--------------------- .text.triton_poi_fused__native_batch_norm_legit_no_training_convolution_relu_0 --------------------------
	.section	.text.triton_poi_fused__native_batch_norm_legit_no_training_convolution_relu_0,"ax",@progbits
	.align	128
        .global         triton_poi_fused__native_batch_norm_legit_no_training_convolution_relu_0
        .type           triton_poi_fused__native_batch_norm_legit_no_training_convolution_relu_0,@function
        .size           triton_poi_fused__native_batch_norm_legit_no_training_convolution_relu_0,(.L_x_1 - triton_poi_fused__native_batch_norm_legit_no_training_convolution_relu_0)
        .other          triton_poi_fused__native_batch_norm_legit_no_training_convolution_relu_0,@"STO_CUDA_ENTRY STV_DEFAULT"
triton_poi_fused__native_batch_norm_legit_no_training_convolution_relu_0:
.text.triton_poi_fused__native_batch_norm_legit_no_training_convolution_relu_0:
[----:B------:R-:W0:Y:S01]  /*0000*/  LDC R1, c[0x0][0x28] ;  /* 0x00000a00ff017b82 */ /* 0x000e220000000800 */
[----:B------:R-:W1:Y:S07]  /*0010*/  S2R R0, SR_TID.X ;  /* 0x0000000000007919 */ /* 0x000e6e0000002100 */
[----:B------:R-:W2:Y:S01]  /*0020*/  LDC.64 R12, c[0x0][0x228] ;  /* 0x00008a00ff0c7b82 */ /* 0x000ea20000000a00 */
[----:B------:R-:W-:Y:S01]  /*0030*/  CS2R R4, SRZ ;  /* 0x0000000000047805 */ /* 0x000fe2000001ff00 */
[----:B------:R-:W-:Y:S01]  /*0040*/  ULDC.64 UR4, c[0x0][0x208] ;  /* 0x0000820000047ab9 */ /* 0x000fe20000000a00 */
[----:B------:R-:W3:Y:S05]  /*0050*/  S2R R3, SR_CTAID.X ;  /* 0x0000000000037919 */ /* 0x000eea0000002500 */
[----:B------:R-:W4:Y:S08]  /*0060*/  LDC.64 R10, c[0x0][0x218] ;  /* 0x00008600ff0a7b82 */ /* 0x000f300000000a00 */
[----:B------:R-:W5:Y:S08]  /*0070*/  LDC.64 R14, c[0x0][0x220] ;  /* 0x00008800ff0e7b82 */ /* 0x000f700000000a00 */
[----:B------:R-:W5:Y:S01]  /*0080*/  LDC.64 R16, c[0x0][0x230] ;  /* 0x00008c00ff107b82 */ /* 0x000f620000000a00 */
[----:B-1----:R-:W-:-:S07]  /*0090*/  LOP3.LUT R0, R0, 0x7f, RZ, 0xc0, !PT ;  /* 0x0000007f00007812 */ /* 0x002fce00078ec0ff */
[----:B------:R-:W1:Y:S01]  /*00a0*/  LDC.64 R6, c[0x0][0x238] ;  /* 0x00008e00ff067b82 */ /* 0x000e620000000a00 */
[----:B---3--:R-:W-:Y:S02]  /*00b0*/  SHF.R.S32.HI R2, RZ, 0x18, R3 ;  /* 0x00000018ff027819 */ /* 0x008fe40000011403 */
[----:B------:R-:W-:Y:S02]  /*00c0*/  LEA R0, R3, R0, 0x7 ;  /* 0x0000000003007211 */ /* 0x000fe400078e38ff */
[----:B------:R-:W-:Y:S02]  /*00d0*/  SGXT R3, R2, 0x1 ;  /* 0x000000010203781a */ /* 0x000fe40000000200 */
[----:B------:R-:W-:Y:S02]  /*00e0*/  ISETP.GE.AND P0, PT, R0, 0x400, PT ;  /* 0x000004000000780c */ /* 0x000fe40003f06270 */
[----:B------:R-:W-:-:S04]  /*00f0*/  LEA.HI R3, R3, R0, RZ, 0x6 ;  /* 0x0000000003037211 */ /* 0x000fc800078f30ff */
[----:B------:R-:W-:-:S04]  /*0100*/  SHF.R.S32.HI R3, RZ, 0x6, R3 ;  /* 0x00000006ff037819 */ /* 0x000fc80000011403 */
[----:B------:R-:W-:-:S04]  /*0110*/  LEA.HI R2, R3, R3, RZ, 0x2 ;  /* 0x0000000303027211 */ /* 0x000fc800078f10ff */
[----:B------:R-:W-:-:S04]  /*0120*/  LOP3.LUT R2, R2, 0xfffffffc, RZ, 0xc0, !PT ;  /* 0xfffffffc02027812 */ /* 0x000fc800078ec0ff */
[----:B------:R-:W-:Y:S02]  /*0130*/  IADD3 R19, R3, -R2, RZ ;  /* 0x8000000203137210 */ /* 0x000fe40007ffe0ff */
[----:B------:R-:W3:Y:S03]  /*0140*/  LDC.64 R2, c[0x0][0x210] ;  /* 0x00008400ff027b82 */ /* 0x000ee60000000a00 */
[----:B--2---:R-:W-:-:S05]  /*0150*/  IMAD.WIDE R12, R19, 0x4, R12 ;  /* 0x00000004130c7825 */ /* 0x004fca00078e020c */
[----:B------:R5:W2:Y:S01]  /*0160*/  @!P0 LDG.E.EL R4, desc[UR4][R12.64] ;  /* 0x000000040c048981 */ /* 0x000aa2000c2e1900 */
[----:B------:R-:W-:Y:S01]  /*0170*/  CS2R R8, SRZ ;  /* 0x0000000000087805 */ /* 0x000fe2000001ff00 */
[----:B----4-:R-:W-:-:S05]  /*0180*/  IMAD.WIDE R10, R19, 0x4, R10 ;  /* 0x00000004130a7825 */ /* 0x010fca00078e020a */
[----:B------:R4:W2:Y:S01]  /*0190*/  @!P0 LDG.E.EL R8, desc[UR4][R10.64] ;  /* 0x000000040a088981 */ /* 0x0008a2000c2e1900 */
[----:B-----5:R-:W-:-:S04]  /*01a0*/  IMAD.WIDE R12, R19, 0x4, R14 ;  /* 0x00000004130c7825 */ /* 0x020fc800078e020e */
[----:B---3--:R-:W-:Y:S01]  /*01b0*/  IMAD.WIDE R2, R0, 0x4, R2 ;  /* 0x0000000400027825 */ /* 0x008fe200078e0202 */
[----:B------:R-:W3:Y:S04]  /*01c0*/  @!P0 LDG.E.EL R9, desc[UR4][R12.64] ;  /* 0x000000040c098981 */ /* 0x000ee8000c2e1900 */
[----:B------:R-:W5:Y:S01]  /*01d0*/  @!P0 LDG.E R5, desc[UR4][R2.64] ;  /* 0x0000000402058981 */ /* 0x000f62000c1e1900 */
[----:B0-----:R-:W-:-:S04]  /*01e0*/  IMAD.WIDE R14, R19, 0x4, R16 ;  /* 0x00000004130e7825 */ /* 0x001fc800078e0210 */
[----:B-1----:R-:W-:Y:S01]  /*01f0*/  IMAD.WIDE R16, R19, 0x4, R6 ;  /* 0x0000000413107825 */ /* 0x002fe200078e0206 */
[----:B------:R-:W-:Y:S01]  /*0200*/  CS2R R18, SRZ ;  /* 0x0000000000127805 */ /* 0x000fe2000001ff00 */
[----:B----4-:R-:W-:Y:S01]  /*0210*/  HFMA2.MMA R11, -RZ, RZ, 1.625, 0 ;  /* 0x3e800000ff0b7435 */ /* 0x010fe200000001ff */
[----:B------:R-:W0:Y:S04]  /*0220*/  LDC.64 R6, c[0x0][0x240] ;  /* 0x00009000ff067b82 */ /* 0x000e280000000a00 */
[----:B------:R-:W4:Y:S04]  /*0230*/  @!P0 LDG.E.EL R18, desc[UR4][R14.64] ;  /* 0x000000040e128981 */ /* 0x000f28000c2e1900 */
[----:B------:R-:W4:Y:S01]  /*0240*/  @!P0 LDG.E.EL R19, desc[UR4][R16.64] ;  /* 0x0000000410138981 */ /* 0x000f22000c2e1900 */
[----:B0-----:R-:W-:-:S04]  /*0250*/  IMAD.WIDE R6, R0, 0x4, R6 ;  /* 0x0000000400067825 */ /* 0x001fc800078e0206 */
[----:B--2---:R-:W-:-:S04]  /*0260*/  FADD R4, R4, 9.9999997473787516356e-06 ;  /* 0x3727c5ac04047421 */ /* 0x004fc80000000000 */
[----:B------:R-:W0:Y:S02]  /*0270*/  MUFU.SQRT R20, R4 ;  /* 0x0000000400147308 */ /* 0x000e240000002000 */
[C---:B0-----:R-:W-:Y:S02]  /*0280*/  FSETP.GT.AND P1, PT, R20.reuse, 8.50705917302346158658e+37, PT ;  /* 0x7e8000001400780b */ /* 0x041fe40003f24000 */
[----:B------:R-:W-:-:S11]  /*0290*/  FSETP.GEU.AND P2, PT, R20, 1.175494350822287508e-38, PT ;  /* 0x008000001400780b */ /* 0x000fd60003f4e000 */
[----:B------:R-:W-:-:S04]  /*02a0*/  @P1 FMUL R20, R20, 0.25 ;  /* 0x3e80000014141820 */ /* 0x000fc80000400000 */
[----:B------:R-:W-:-:S06]  /*02b0*/  @!P2 FMUL R20, R20, 16777216 ;  /* 0x4b8000001414a820 */ /* 0x000fcc0000400000 */
[----:B------:R-:W0:Y:S01]  /*02c0*/  MUFU.RCP R20, R20 ;  /* 0x0000001400147308 */ /* 0x000e220000001000 */
[----:B------:R-:W-:Y:S01]  /*02d0*/  FSEL R11, R11, 1, P1 ;  /* 0x3f8000000b0b7808 */ /* 0x000fe20000800000 */
[----:B-----5:R-:W-:-:S04]  /*02e0*/  FADD R5, R8, R5 ;  /* 0x0000000508057221 */ /* 0x020fc80000000000 */
[----:B------:R-:W-:Y:S01]  /*02f0*/  @!P2 FMUL R11, R11, 16777216 ;  /* 0x4b8000000b0ba820 */ /* 0x000fe20000400000 */
[----:B---3--:R-:W-:-:S03]  /*0300*/  FADD R9, R5, -R9 ;  /* 0x8000000905097221 */ /* 0x008fc60000000000 */
[----:B0-----:R-:W-:-:S04]  /*0310*/  FMUL R4, R20, R11 ;  /* 0x0000000b14047220 */ /* 0x001fc80000400000 */
[----:B------:R-:W-:-:S04]  /*0320*/  FMUL R4, R9, R4 ;  /* 0x0000000409047220 */ /* 0x000fc80000400000 */
[----:B----4-:R-:W-:Y:S01]  /*0330*/  FFMA R4, R4, R18, R19 ;  /* 0x0000001204047223 */ /* 0x010fe20000000013 */
[----:B------:R0:W-:Y:S04]  /*0340*/  @!P0 STG.E desc[UR4][R2.64], R5 ;  /* 0x0000000502008986 */ /* 0x0001e8000c101904 */
[----:B------:R-:W-:-:S04]  /*0350*/  FSETP.GEU.AND P1, PT, R4, RZ, PT ;  /* 0x000000ff0400720b */ /* 0x000fc80003f2e000 */
[----:B------:R-:W-:Y:S01]  /*0360*/  FSEL R9, R4, RZ, P1 ;  /* 0x000000ff04097208 */ /* 0x000fe20000800000 */
[----:B0-----:R-:W-:Y:S08]  /*0370*/  @P0 EXIT ;  /* 0x000000000000094d */ /* 0x001ff00003800000 */
[----:B------:R-:W-:Y:S01]  /*0380*/  STG.E desc[UR4][R6.64], R9 ;  /* 0x0000000906007986 */ /* 0x000fe2000c101904 */
[----:B------:R-:W-:Y:S05]  /*0390*/  EXIT ;  /* 0x000000000000794d */ /* 0x000fea0003800000 */
.L_x_0:
[----:B------:R-:W-:-:S00]  /*03a0*/  BRA `(.L_x_0) ;  /* 0xfffffffc00fc7947 */ /* 0x000fc0000383ffff */
[----:B------:R-:W-:-:S00]  /*03b0*/  NOP ;  /* 0x0000000000007918 */ /* 0x000fc00000000000 */
        /* <DEDUP_REMOVED lines=12> */
.L_x_1:


//--------------------- .nv.global.init           --------------------------
	.section	.nv.global.init,"aw",@progbits
.nv.global.init:
	.type		_$_str,@object
	.size		_$_str,(_$_str_$_2 - _$_str)
_$_str:
        /*0000*/ 	.byte	0x5f, 0x5f, 0x43, 0x55, 0x44, 0x41, 0x5f, 0x46, 0x54, 0x5a, 0x00
	.type		_$_str_$_2,@object
	.size		_$_str_$_2,(.L_1 - _$_str_$_2)
_$_str_$_2:
        /*000b*/ 	.byte	0x5f, 0x5f, 0x43, 0x55, 0x44, 0x41, 0x5f, 0x50, 0x52, 0x45, 0x43, 0x5f, 0x53, 0x51, 0x52, 0x54
        /*001b*/ 	.byte	0x00
.L_1:


//--------------------- .nv.constant0.triton_poi_fused__native_batch_norm_legit_no_training_convolution_relu_0 --------------------------
	.section	.nv.constant0.triton_poi_fused__native_batch_norm_legit_no_training_convolution_relu_0,"a",@progbits
	.sectionflags	@""
	.align	4
.nv.constant0.triton_poi_fused__native_batch_norm_legit_no_training_convolution_relu_0:
	.zero		588
